	.headerflags	@"EF_CUDA_TEXMODE_UNIFIED EF_CUDA_64BIT_ADDRESS EF_CUDA_ACCELERATORS EF_CUDA_SM90 EF_CUDA_VIRTUAL_SM(EF_CUDA_SM90)"
	.elftype	@"ET_EXEC"


//--------------------- .nv.info                  --------------------------
	.section	.nv.info,"",@"SHT_CUDA_INFO"
	.align	4


	//----- nvinfo : EIATTR_REGCOUNT
	.align		4
        /*0000*/ 	.byte	0x04, 0x2f
        /*0002*/ 	.short	(.L_1 - .L_0)
	.align		4
.L_0:
        /*0004*/ 	.word	index@(triton_poi_fused__unsafe_index_add_max_pool2d_with_indices_mul_sub_15)
        /*0008*/ 	.word	0x0000002a


	//----- nvinfo : EIATTR_MIN_STACK_SIZE
	.align		4
.L_1:
        /*000c*/ 	.byte	0x04, 0x12
        /*000e*/ 	.short	(.L_3 - .L_2)
	.align		4
.L_2:
        /*0010*/ 	.word	index@(triton_poi_fused__unsafe_index_add_max_pool2d_with_indices_mul_sub_15)
        /*0014*/ 	.word	0x00000000


	//----- nvinfo : EIATTR_FRAME_SIZE
	.align		4
.L_3:
        /*0018*/ 	.byte	0x04, 0x11
        /*001a*/ 	.short	(.L_5 - .L_4)
	.align		4
.L_4:
        /*001c*/ 	.word	index@(triton_poi_fused__unsafe_index_add_max_pool2d_with_indices_mul_sub_15)
        /*0020*/ 	.word	0x00000000


	//----- nvinfo : EIATTR_MIN_STACK_SIZE
	.align		4
.L_5:
        /*0024*/ 	.byte	0x04, 0x12
        /*0026*/ 	.short	(.L_7 - .L_6)
	.align		4
.L_6:
        /*0028*/ 	.word	index@(triton_poi_fused__unsafe_index_add_max_pool2d_with_indices_mul_sub_15)
        /*002c*/ 	.word	0x00000000
.L_7:


//--------------------- .nv.info.triton_poi_fused__unsafe_index_add_max_pool2d_with_indices_mul_sub_15 --------------------------
	.section	.nv.info.triton_poi_fused__unsafe_index_add_max_pool2d_with_indices_mul_sub_15,"",@"SHT_CUDA_INFO"
	.sectionflags	@""
	.align	4


	//----- nvinfo : EIATTR_CUDA_API_VERSION
	.align		4
        /*0000*/ 	.byte	0x04, 0x37
        /*0002*/ 	.short	(.L_9 - .L_8)
.L_8:
        /*0004*/ 	.word	0x0000007c


	//----- nvinfo : EIATTR_KPARAM_INFO
	.align		4
.L_9:
        /*0008*/ 	.byte	0x04, 0x17
        /*000a*/ 	.short	(.L_11 - .L_10)
.L_10:
        /*000c*/ 	.word	0x00000000
        /*0010*/ 	.short	0x0008
        /*0012*/ 	.short	0x0040
        /*0014*/ 	.byte	0x00, 0xf0, 0x11, 0x00


	//----- nvinfo : EIATTR_KPARAM_INFO
	.align		4
.L_11:
        /*0018*/ 	.byte	0x04, 0x17
        /*001a*/ 	.short	(.L_13 - .L_12)
.L_12:
        /*001c*/ 	.word	0x00000000
        /*0020*/ 	.short	0x0007
        /*0022*/ 	.short	0x0038
        /*0024*/ 	.byte	0x00, 0xf4, 0x21, 0x00


	//----- nvinfo : EIATTR_KPARAM_INFO
	.align		4
.L_13:
        /*0028*/ 	.byte	0x04, 0x17
        /*002a*/ 	.short	(.L_15 - .L_14)
.L_14:
        /*002c*/ 	.word	0x00000000
        /*0030*/ 	.short	0x0006
        /*0032*/ 	.short	0x0030
        /*0034*/ 	.byte	0x00, 0xf4, 0x21, 0x00


	//----- nvinfo : EIATTR_KPARAM_INFO
	.align		4
.L_15:
        /*0038*/ 	.byte	0x04, 0x17
        /*003a*/ 	.short	(.L_17 - .L_16)
.L_16:
        /*003c*/ 	.word	0x00000000
        /*0040*/ 	.short	0x0005
        /*0042*/ 	.short	0x0028
        /*0044*/ 	.byte	0x00, 0xf4, 0x21, 0x00


	//----- nvinfo : EIATTR_KPARAM_INFO
	.align		4
.L_17:
        /*0048*/ 	.byte	0x04, 0x17
        /*004a*/ 	.short	(.L_19 - .L_18)
.L_18:
        /*004c*/ 	.word	0x00000000
        /*0050*/ 	.short	0x0004
        /*0052*/ 	.short	0x0020
        /*0054*/ 	.byte	0x00, 0xf4, 0x21, 0x00


	//----- nvinfo : EIATTR_KPARAM_INFO
	.align		4
.L_19:
        /*0058*/ 	.byte	0x04, 0x17
        /*005a*/ 	.short	(.L_21 - .L_20)
.L_20:
        /*005c*/ 	.word	0x00000000
        /*0060*/ 	.short	0x0003
        /*0062*/ 	.short	0x0018
        /*0064*/ 	.byte	0x00, 0xf4, 0x21, 0x00


	//----- nvinfo : EIATTR_KPARAM_INFO
	.align		4
.L_21:
        /*0068*/ 	.byte	0x04, 0x17
        /*006a*/ 	.short	(.L_23 - .L_22)
.L_22:
        /*006c*/ 	.word	0x00000000
        /*0070*/ 	.short	0x0002
        /*0072*/ 	.short	0x0010
        /*0074*/ 	.byte	0x00, 0xf4, 0x21, 0x00


	//----- nvinfo : EIATTR_KPARAM_INFO
	.align		4
.L_23:
        /*0078*/ 	.byte	0x04, 0x17
        /*007a*/ 	.short	(.L_25 - .L_24)
.L_24:
        /*007c*/ 	.word	0x00000000
        /*0080*/ 	.short	0x0001
        /*0082*/ 	.short	0x0008
        /*0084*/ 	.byte	0x00, 0xf4, 0x21, 0x00


	//----- nvinfo : EIATTR_KPARAM_INFO
	.align		4
.L_25:
        /*0088*/ 	.byte	0x04, 0x17
        /*008a*/ 	.short	(.L_27 - .L_26)
.L_26:
        /*008c*/ 	.word	0x00000000
        /*0090*/ 	.short	0x0000
        /*0092*/ 	.short	0x0000
        /*0094*/ 	.byte	0x00, 0xf4, 0x21, 0x00


	//----- nvinfo : EIATTR_SPARSE_MMA_MASK
	.align		4
.L_27:
        /*0098*/ 	.byte	0x03, 0x50
        /*009a*/ 	.short	0x0000


	//----- nvinfo : EIATTR_MAXREG_COUNT
	.align		4
        /*009c*/ 	.byte	0x03, 0x1b
        /*009e*/ 	.short	0x00ff


	//----- nvinfo : EIATTR_EXIT_INSTR_OFFSETS
	.align		4
        /*00a0*/ 	.byte	0x04, 0x1c
        /*00a2*/ 	.short	(.L_29 - .L_28)


	//   ....[0]....
.L_28:
        /*00a4*/ 	.word	0x00001380


	//----- nvinfo : EIATTR_REQNTID
	.align		4
.L_29:
        /*00a8*/ 	.byte	0x04, 0x10
        /*00aa*/ 	.short	(.L_31 - .L_30)
.L_30:
        /*00ac*/ 	.word	0x00000080
        /*00b0*/ 	.word	0x00000001
        /*00b4*/ 	.word	0x00000001


	//----- nvinfo : EIATTR_CBANK_PARAM_SIZE
	.align		4
.L_31:
        /*00b8*/ 	.byte	0x03, 0x19
        /*00ba*/ 	.short	0x0044


	//----- nvinfo : EIATTR_PARAM_CBANK
	.align		4
        /*00bc*/ 	.byte	0x04, 0x0a
        /*00be*/ 	.short	(.L_33 - .L_32)
	.align		4
.L_32:
        /*00c0*/ 	.word	index@(.nv.constant0.triton_poi_fused__unsafe_index_add_max_pool2d_with_indices_mul_sub_15)
        /*00c4*/ 	.short	0x0210
        /*00c6*/ 	.short	0x0044


	//----- nvinfo : EIATTR_SW_WAR
	.align		4
.L_33:
        /*00c8*/ 	.byte	0x04, 0x36
        /*00ca*/ 	.short	(.L_35 - .L_34)
.L_34:
        /*00cc*/ 	.word	0x00000008
.L_35:


//--------------------- .nv.callgraph             --------------------------
	.section	.nv.callgraph,"",@"SHT_CUDA_CALLGRAPH"
	.align	4
	.sectionentsize	8
	.align		4
        /*0000*/ 	.word	0x00000000
	.align		4
        /*0004*/ 	.word	0xffffffff
	.align		4
        /*0008*/ 	.word	0x00000000
	.align		4
        /*000c*/ 	.word	0xfffffffe
	.align		4
        /*0010*/ 	.word	0x00000000
	.align		4
        /*0014*/ 	.word	0xfffffffd
	.align		4
        /*0018*/ 	.word	0x00000000
	.align		4
        /*001c*/ 	.word	0xfffffffc


//--------------------- .text.triton_poi_fused__unsafe_index_add_max_pool2d_with_indices_mul_sub_15 --------------------------
	.section	.text.triton_poi_fused__unsafe_index_add_max_pool2d_with_indices_mul_sub_15,"ax",@progbits
	.align	128
        .global         triton_poi_fused__unsafe_index_add_max_pool2d_with_indices_mul_sub_15
        .type           triton_poi_fused__unsafe_index_add_max_pool2d_with_indices_mul_sub_15,@function
        .size           triton_poi_fused__unsafe_index_add_max_pool2d_with_indices_mul_sub_15,(.L_x_1 - triton_poi_fused__unsafe_index_add_max_pool2d_with_indices_mul_sub_15)
        .other          triton_poi_fused__unsafe_index_add_max_pool2d_with_indices_mul_sub_15,@"STO_CUDA_ENTRY STV_DEFAULT"
triton_poi_fused__unsafe_index_add_max_pool2d_with_indices_mul_sub_15:
.text.triton_poi_fused__unsafe_index_add_max_pool2d_with_indices_mul_sub_15:
[----:B------:R-:W-:Y:S01]  /*0000*/  LDC R1, c[0x0][0x28] ;  /* 0x00000a00ff017b82 */ /* 0x000fe20000000800 */
[----:B------:R-:W1:Y:S07]  /*0010*/  S2R R0, SR_TID.X ;  /* 0x0000000000007919 */ /* 0x000e6e0000002100 */
[----:B------:R-:W2:Y:S01]  /*0020*/  LDC.64 R4, c[0x0][0x228] ;  /* 0x00008a00ff047b82 */ /* 0x000ea20000000a00 */
[----:B------:R-:W-:Y:S01]  /*0030*/  ULDC.64 UR4, c[0x0][0x208] ;  /* 0x0000820000047ab9 */ /* 0x000fe20000000a00 */
[----:B------:R-:W-:Y:S01]  /*0040*/  ULDC.64 UR6, c[0x0][0x230] ;  /* 0x00008c0000067ab9 */ /* 0x000fe20000000a00 */
[----:B------:R-:W3:Y:S05]  /*0050*/  S2R R13, SR_CTAID.X ;  /* 0x00000000000d7919 */ /* 0x000eea0000002500 */
[----:B------:R-:W4:Y:S08]  /*0060*/  LDC.64 R8, c[0x0][0x220] ;  /* 0x00008800ff087b82 */ /* 0x000f300000000a00 */
[----:B------:R-:W5:Y:S01]  /*0070*/  LDC.64 R34, c[0x0][0x238] ;  /* 0x00008e00ff227b82 */ /* 0x000f620000000a00 */
[----:B-1----:R-:W-:-:S05]  /*0080*/  IMAD.SHL.U32 R0, R0, 0x2, RZ ;  /* 0x0000000200007824 */ /* 0x002fca00078e00ff */
[----:B------:R-:W-:-:S05]  /*0090*/  LOP3.LUT R0, R0, 0xfe, RZ, 0xc0, !PT ;  /* 0x000000fe00007812 */ /* 0x000fca00078ec0ff */
[----:B---3--:R-:W-:-:S05]  /*00a0*/  IMAD R3, R13, 0x100, R0 ;  /* 0x000001000d037824 */ /* 0x008fca00078e0200 */
[----:B------:R-:W-:-:S04]  /*00b0*/  SHF.R.S32.HI R0, RZ, 0x1f, R3 ;  /* 0x0000001fff007819 */ /* 0x000fc80000011403 */
[----:B------:R-:W-:-:S04]  /*00c0*/  LEA.HI R0, R0, R3, RZ, 0x4 ;  /* 0x0000000300007211 */ /* 0x000fc800078f20ff */
[----:B------:R-:W-:Y:S02]  /*00d0*/  LOP3.LUT R2, R0, 0xfffffff0, RZ, 0xc0, !PT ;  /* 0xfffffff000027812 */ /* 0x000fe400078ec0ff */
[----:B------:R-:W-:-:S03]  /*00e0*/  SHF.R.S32.HI R0, RZ, 0x4, R0 ;  /* 0x00000004ff007819 */ /* 0x000fc60000011400 */
[----:B------:R-:W-:Y:S01]  /*00f0*/  IMAD.IADD R19, R3, 0x1, -R2 ;  /* 0x0000000103137824 */ /* 0x000fe200078e0a02 */
[----:B------:R-:W-:-:S03]  /*0100*/  LEA.HI R2, R0, R0, RZ, 0x4 ;  /* 0x0000000000027211 */ /* 0x000fc600078f20ff */
[----:B--2---:R-:W-:Y:S01]  /*0110*/  IMAD.WIDE R4, R19, 0x8, R4 ;  /* 0x0000000813047825 */ /* 0x004fe200078e0204 */
[----:B------:R-:W-:-:S05]  /*0120*/  LOP3.LUT R7, R2, 0xfffffff0, RZ, 0xc0, !PT ;  /* 0xfffffff002077812 */ /* 0x000fca00078ec0ff */
[----:B------:R-:W-:Y:S02]  /*0130*/  IMAD.IADD R11, R0, 0x1, -R7 ;  /* 0x00000001000b7824 */ /* 0x000fe400078e0a07 */
[----:B------:R-:W2:Y:S02]  /*0140*/  LDG.E.EL.128 R4, desc[UR4][R4.64] ;  /* 0x0000000404047981 */ /* 0x000ea4000c2e1d00 */
[----:B----4-:R-:W-:-:S06]  /*0150*/  IMAD.WIDE R8, R11, 0x8, R8 ;  /* 0x000000080b087825 */ /* 0x010fcc00078e0208 */
[----:B------:R-:W3:Y:S01]  /*0160*/  LDG.E.EL.64 R8, desc[UR4][R8.64] ;  /* 0x0000000408087981 */ /* 0x000ee2000c2e1b00 */
[----:B-----5:R-:W-:-:S06]  /*0170*/  IMAD.WIDE R34, R11, 0x8, R34 ;  /* 0x000000080b227825 */ /* 0x020fcc00078e0222 */
[----:B------:R-:W4:Y:S01]  /*0180*/  LDG.E.EL.64 R34, desc[UR4][R34.64] ;  /* 0x0000000422227981 */ /* 0x000f22000c2e1b00 */
[----:B------:R-:W-:-:S04]  /*0190*/  SHF.R.S32.HI R0, RZ, 0x17, R13 ;  /* 0x00000017ff007819 */ /* 0x000fc8000001140d */
[----:B------:R-:W-:-:S04]  /*01a0*/  SGXT R0, R0, 0x1 ;  /* 0x000000010000781a */ /* 0x000fc80000000200 */
[CC--:B------:R-:W-:Y:S02]  /*01b0*/  LEA.HI R2, R0.reuse, R3.reuse, RZ, 0x8 ;  /* 0x0000000300027211 */ /* 0x0c0fe400078f40ff */
[----:B------:R-:W-:Y:S02]  /*01c0*/  LEA.HI R0, R0, R3, RZ, 0xc ;  /* 0x0000000300007211 */ /* 0x000fe400078f60ff */
[----:B------:R-:W-:-:S03]  /*01d0*/  SHF.R.S32.HI R2, RZ, 0x8, R2 ;  /* 0x00000008ff027819 */ /* 0x000fc60000011402 */
[----:B------:R-:W-:Y:S01]  /*01e0*/  IMAD.SHL.U32 R0, R0, 0x4, RZ ;  /* 0x0000000400007824 */ /* 0x000fe200078e00ff */
[----:B------:R-:W-:-:S04]  /*01f0*/  LEA.HI R10, R2, R2, RZ, 0x4 ;  /* 0x00000002020a7211 */ /* 0x000fc800078f20ff */
[----:B------:R-:W-:Y:S02]  /*0200*/  LOP3.LUT R11, R10, 0xfffffff0, RZ, 0xc0, !PT ;  /* 0xfffffff00a0b7812 */ /* 0x000fe400078ec0ff */
[----:B------:R-:W-:-:S03]  /*0210*/  LOP3.LUT R22, R0, 0xffffc000, RZ, 0xc0, !PT ;  /* 0xffffc00000167812 */ /* 0x000fc600078ec0ff */
[----:B------:R-:W-:-:S04]  /*0220*/  IMAD.IADD R32, R2, 0x1, -R11 ;  /* 0x0000000102207824 */ /* 0x000fc800078e0a0b */
[C---:B------:R-:W-:Y:S02]  /*0230*/  VIADD R33, R32.reuse, 0x10 ;  /* 0x0000001020217836 */ /* 0x040fe40000000000 */
[C---:B------:R-:W-:Y:S02]  /*0240*/  VIADD R23, R32.reuse, 0x200 ;  /* 0x0000020020177836 */ /* 0x040fe40000000000 */
[----:B------:R-:W-:Y:S01]  /*0250*/  VIADD R18, R32, 0x210 ;  /* 0x0000021020127836 */ /* 0x000fe20000000000 */
[----:B--2---:R-:W-:Y:S02]  /*0260*/  SHF.R.U32.HI R15, RZ, 0x1b, R5 ;  /* 0x0000001bff0f7819 */ /* 0x004fe40000011605 */
[----:B------:R-:W-:Y:S02]  /*0270*/  SHF.R.U32.HI R13, RZ, 0x1b, R7 ;  /* 0x0000001bff0d7819 */ /* 0x000fe40000011607 */
[----:B------:R-:W-:Y:S02]  /*0280*/  LOP3.LUT R15, R15, 0x10, RZ, 0xc0, !PT ;  /* 0x000000100f0f7812 */ /* 0x000fe400078ec0ff */
[----:B------:R-:W-:-:S02]  /*0290*/  LOP3.LUT R13, R13, 0x10, RZ, 0xc0, !PT ;  /* 0x000000100d0d7812 */ /* 0x000fc400078ec0ff */
[----:B---3--:R-:W-:Y:S02]  /*02a0*/  SHF.R.U32.HI R10, RZ, 0x1b, R9 ;  /* 0x0000001bff0a7819 */ /* 0x008fe40000011609 */
[----:B------:R-:W-:Y:S02]  /*02b0*/  IADD3 R4, P0, R4, R15, RZ ;  /* 0x0000000f04047210 */ /* 0x000fe40007f1e0ff */
[----:B------:R-:W-:Y:S02]  /*02c0*/  IADD3 R6, P1, R6, R13, RZ ;  /* 0x0000000d06067210 */ /* 0x000fe40007f3e0ff */
[----:B------:R-:W-:Y:S01]  /*02d0*/  LOP3.LUT R11, R10, 0x10, RZ, 0xc0, !PT ;  /* 0x000000100a0b7812 */ /* 0x000fe200078ec0ff */
[----:B------:R-:W-:Y:S01]  /*02e0*/  IMAD.X R5, RZ, RZ, R5, P0 ;  /* 0x000000ffff057224 */ /* 0x000fe200000e0605 */
[----:B------:R-:W-:Y:S01]  /*02f0*/  LEA R20, P2, R6, UR6, 0x7 ;  /* 0x0000000606147c11 */ /* 0x000fe2000f8438ff */
[----:B------:R-:W-:Y:S01]  /*0300*/  IMAD.X R7, RZ, RZ, R7, P1 ;  /* 0x000000ffff077224 */ /* 0x000fe200008e0607 */
[----:B------:R-:W-:-:S02]  /*0310*/  IADD3 R14, P0, R8, R11, RZ ;  /* 0x0000000b080e7210 */ /* 0x000fc40007f1e0ff */
[----:B------:R-:W-:Y:S02]  /*0320*/  LEA R10, P1, R4, UR6, 0x7 ;  /* 0x00000006040a7c11 */ /* 0x000fe4000f8238ff */
[----:B------:R-:W-:Y:S01]  /*0330*/  LEA.HI.X R21, R6, UR7, R7, 0x7, P2 ;  /* 0x0000000706157c11 */ /* 0x000fe200090f3c07 */
[----:B------:R-:W-:Y:S01]  /*0340*/  IMAD.X R17, RZ, RZ, R9, P0 ;  /* 0x000000ffff117224 */ /* 0x000fe200000e0609 */
[----:B----4-:R-:W-:Y:S02]  /*0350*/  SHF.R.U32.HI R0, RZ, 0x1b, R35 ;  /* 0x0000001bff007819 */ /* 0x010fe40000011623 */
[----:B------:R-:W-:Y:S01]  /*0360*/  LEA.HI.X R11, R4, UR7, R5, 0x7, P1 ;  /* 0x00000007040b7c11 */ /* 0x000fe200088f3c05 */
[----:B------:R-:W-:Y:S01]  /*0370*/  IMAD.WIDE.U32 R26, R33, 0x4, R20 ;  /* 0x00000004211a7825 */ /* 0x000fe200078e0014 */
[----:B------:R-:W-:Y:S02]  /*0380*/  SHF.L.U64.HI R17, R14, 0xc, R17 ;  /* 0x0000000c0e117819 */ /* 0x000fe40000010211 */
[----:B------:R-:W-:Y:S01]  /*0390*/  LOP3.LUT R0, R0, 0x10, RZ, 0xc0, !PT ;  /* 0x0000001000007812 */ /* 0x000fe200078ec0ff */
[----:B------:R-:W-:-:S02]  /*03a0*/  IMAD.SHL.U32 R14, R14, 0x1000, RZ ;  /* 0x000010000e0e7824 */ /* 0x000fc400078e00ff */
[----:B------:R-:W-:-:S03]  /*03b0*/  IMAD.WIDE R8, R32, 0x4, R20 ;  /* 0x0000000420087825 */ /* 0x000fc600078e0214 */
[----:B------:R-:W-:Y:S01]  /*03c0*/  IADD3 R28, P1, R26, R14, RZ ;  /* 0x0000000e1a1c7210 */ /* 0x000fe20007f3e0ff */
[----:B------:R-:W-:Y:S01]  /*03d0*/  IMAD.WIDE R30, R32, 0x4, R10 ;  /* 0x00000004201e7825 */ /* 0x000fe200078e020a */
[----:B------:R-:W-:-:S03]  /*03e0*/  IADD3 R24, P0, R8, R14, RZ ;  /* 0x0000000e08187210 */ /* 0x000fc60007f1e0ff */
[--C-:B------:R-:W-:Y:S01]  /*03f0*/  IMAD.X R29, R27, 0x1, R17.reuse, P1 ;  /* 0x000000011b1d7824 */ /* 0x100fe200008e0611 */
[----:B------:R-:W-:Y:S01]  /*0400*/  IADD3 R0, P1, R34, R0, RZ ;  /* 0x0000000022007210 */ /* 0x000fe20007f3e0ff */
[----:B------:R-:W-:Y:S01]  /*0410*/  IMAD.X R25, R9, 0x1, R17, P0 ;  /* 0x0000000109197824 */ /* 0x000fe200000e0611 */
[----:B------:R-:W-:Y:S01]  /*0420*/  IADD3 R12, P0, R30, R14, RZ ;  /* 0x0000000e1e0c7210 */ /* 0x000fe20007f1e0ff */
[----:B------:R-:W-:-:S04]  /*0430*/  IMAD.WIDE.U32 R4, R23, 0x4, R20 ;  /* 0x0000000417047825 */ /* 0x000fc800078e0014 */
[----:B------:R-:W-:Y:S01]  /*0440*/  IMAD.X R15, RZ, RZ, R35, P1 ;  /* 0x000000ffff0f7224 */ /* 0x000fe200008e0623 */
[----:B------:R-:W-:Y:S01]  /*0450*/  IADD3 R6, P2, R4, R14, RZ ;  /* 0x0000000e04067210 */ /* 0x000fe20007f5e0ff */
[C---:B------:R-:W-:Y:S02]  /*0460*/  IMAD.SHL.U32 R16, R0.reuse, 0x1000, RZ ;  /* 0x0000100000107824 */ /* 0x040fe400078e00ff */
[----:B------:R-:W-:Y:S01]  /*0470*/  IMAD.X R13, R31, 0x1, R17, P0 ;  /* 0x000000011f0d7824 */ /* 0x000fe200000e0611 */
[----:B------:R-:W-:Y:S01]  /*0480*/  SHF.L.U64.HI R15, R0, 0xc, R15 ;  /* 0x0000000c000f7819 */ /* 0x000fe2000001020f */
[----:B------:R-:W-:Y:S01]  /*0490*/  IMAD.X R7, R5, 0x1, R17, P2 ;  /* 0x0000000105077824 */ /* 0x000fe200010e0611 */
[----:B------:R-:W-:Y:S01]  /*04a0*/  IADD3 R8, P0, R8, R16, RZ ;  /* 0x0000001008087210 */ /* 0x000fe20007f1e0ff */
[----:B------:R-:W-:Y:S01]  /*04b0*/  IMAD.WIDE R28, R22, 0x4, R28 ;  /* 0x00000004161c7825 */ /* 0x000fe200078e021c */
[----:B------:R-:W-:-:S03]  /*04c0*/  IADD3 R4, P2, R4, R16, RZ ;  /* 0x0000001004047210 */ /* 0x000fc60007f5e0ff */
[----:B------:R-:W-:Y:S01]  /*04d0*/  IMAD.X R9, R9, 0x1, R15, P0 ;  /* 0x0000000109097824 */ /* 0x000fe200000e060f */
[----:B------:R-:W-:Y:S01]  /*04e0*/  IADD3 R30, P0, R30, R16, RZ ;  /* 0x000000101e1e7210 */ /* 0x000fe20007f1e0ff */
[----:B------:R-:W-:Y:S01]  /*04f0*/  IMAD.WIDE.U32 R34, R33, 0x4, R10 ;  /* 0x0000000421227825 */ /* 0x000fe200078e000a */
[----:B------:R-:W2:Y:S03]  /*0500*/  LDG.E.EL R29, desc[UR4][R28.64] ;  /* 0x000000041c1d7981 */ /* 0x000ea6000c2e1900 */
[----:B------:R-:W-:-:S04]  /*0510*/  IMAD.WIDE R8, R22, 0x4, R8 ;  /* 0x0000000416087825 */ /* 0x000fc800078e0208 */
[----:B------:R-:W-:Y:S02]  /*0520*/  IMAD.X R5, R5, 0x1, R15, P2 ;  /* 0x0000000105057824 */ /* 0x000fe400010e060f */
[C---:B------:R-:W-:Y:S01]  /*0530*/  IMAD.WIDE R12, R22.reuse, 0x4, R12 ;  /* 0x00000004160c7825 */ /* 0x040fe200078e020c */
[----:B------:R1:W3:Y:S03]  /*0540*/  LDG.E.EL R28, desc[UR4][R8.64] ;  /* 0x00000004081c7981 */ /* 0x0002e6000c2e1900 */
[----:B------:R-:W-:Y:S02]  /*0550*/  IMAD.X R31, R31, 0x1, R15, P0 ;  /* 0x000000011f1f7824 */ /* 0x000fe400000e060f */
[----:B------:R-:W-:Y:S01]  /*0560*/  IMAD.WIDE R4, R22, 0x4, R4 ;  /* 0x0000000416047825 */ /* 0x000fe200078e0204 */
[----:B------:R-:W4:Y:S01]  /*0570*/  LDG.E.EL R12, desc[UR4][R12.64] ;  /* 0x000000040c0c7981 */ /* 0x000f22000c2e1900 */
[----:B------:R-:W-:-:S02]  /*0580*/  IADD3 R26, P1, R26, R16, RZ ;  /* 0x000000101a1a7210 */ /* 0x000fc40007f3e0ff */
[----:B------:R-:W-:Y:S01]  /*0590*/  IMAD.WIDE R24, R22, 0x4, R24 ;  /* 0x0000000416187825 */ /* 0x000fe200078e0218 */
[----:B-1----:R-:W-:-:S03]  /*05a0*/  IADD3 R8, P0, R34, R16, RZ ;  /* 0x0000001022087210 */ /* 0x002fc60007f1e0ff */
[C---:B------:R-:W-:Y:S02]  /*05b0*/  IMAD.WIDE R30, R22.reuse, 0x4, R30 ;  /* 0x00000004161e7825 */ /* 0x040fe400078e021e */
[----:B------:R-:W5:Y:S02]  /*05c0*/  LDG.E.EL R24, desc[UR4][R24.64] ;  /* 0x0000000418187981 */ /* 0x000f64000c2e1900 */
[----:B------:R-:W-:Y:S02]  /*05d0*/  IMAD.X R9, R35, 0x1, R15, P0 ;  /* 0x0000000123097824 */ /* 0x000fe400000e060f */
[----:B------:R1:W3:Y:S01]  /*05e0*/  LDG.E.EL R13, desc[UR4][R4.64] ;  /* 0x00000004040d7981 */ /* 0x0002e2000c2e1900 */
[----:B------:R-:W-:-:S03]  /*05f0*/  IMAD.WIDE R6, R22, 0x4, R6 ;  /* 0x0000000416067825 */ /* 0x000fc600078e0206 */
[----:B------:R-:W3:Y:S01]  /*0600*/  LDG.E.EL R31, desc[UR4][R30.64] ;  /* 0x000000041e1f7981 */ /* 0x000ee2000c2e1900 */
[----:B------:R-:W-:-:S03]  /*0610*/  IMAD.WIDE R8, R22, 0x4, R8 ;  /* 0x0000000416087825 */ /* 0x000fc600078e0208 */
[----:B------:R-:W3:Y:S01]  /*0620*/  LDG.E.EL R7, desc[UR4][R6.64] ;  /* 0x0000000406077981 */ /* 0x000ee2000c2e1900 */
[----:B-1----:R-:W-:-:S04]  /*0630*/  IMAD.WIDE.U32 R4, R23, 0x4, R10 ;  /* 0x0000000417047825 */ /* 0x002fc800078e000a */
[----:B------:R-:W-:Y:S01]  /*0640*/  IMAD.WIDE.U32 R10, R18, 0x4, R10 ;  /* 0x00000004120a7825 */ /* 0x000fe200078e000a */
[----:B0-----:R0:W3:Y:S03]  /*0650*/  LDG.E.EL R30, desc[UR4][R8.64] ;  /* 0x00000004081e7981 */ /* 0x0010e6000c2e1900 */
[--C-:B------:R-:W-:Y:S01]  /*0660*/  IMAD.X R27, R27, 0x1, R15.reuse, P1 ;  /* 0x000000011b1b7824 */ /* 0x100fe200008e060f */
[----:B------:R-:W-:Y:S01]  /*0670*/  IADD3 R36, P1, R10, R16, RZ ;  /* 0x000000100a247210 */ /* 0x000fe20007f3e0ff */
[----:B0-----:R-:W0:Y:S04]  /*0680*/  LDC.64 R8, c[0x0][0x240] ;  /* 0x00009000ff087b82 */ /* 0x001e280000000a00 */
[----:B------:R-:W-:Y:S01]  /*0690*/  IMAD.X R37, R11, 0x1, R15, P1 ;  /* 0x000000010b257824 */ /* 0x000fe200008e060f */
[----:B------:R-:W-:Y:S01]  /*06a0*/  IADD3 R38, P0, R4, R16, RZ ;  /* 0x0000001004267210 */ /* 0x000fe20007f1e0ff */
[----:B------:R-:W-:-:S04]  /*06b0*/  IMAD.WIDE R36, R22, 0x4, R36 ;  /* 0x0000000416247825 */ /* 0x000fc800078e0224 */
[----:B------:R-:W-:Y:S01]  /*06c0*/  IMAD.X R39, R5, 0x1, R15, P0 ;  /* 0x0000000105277824 */ /* 0x000fe200000e060f */
[----:B------:R1:W4:Y:S02]  /*06d0*/  LDG.E.EL R0, desc[UR4][R36.64] ;  /* 0x0000000424007981 */ /* 0x000324000c2e1900 */
[----:B-1----:R-:W-:-:S05]  /*06e0*/  IADD3 R36, P0, R34, R14, RZ ;  /* 0x0000000e22247210 */ /* 0x002fca0007f1e0ff */
[----:B------:R-:W-:Y:S01]  /*06f0*/  IMAD.X R37, R35, 0x1, R17, P0 ;  /* 0x0000000123257824 */ /* 0x000fe200000e0611 */
[----:B------:R-:W-:Y:S01]  /*0700*/  IADD3 R4, P0, R4, R14, RZ ;  /* 0x0000000e04047210 */ /* 0x000fe20007f1e0ff */
[----:B0-----:R-:W-:-:S04]  /*0710*/  IMAD.WIDE R8, R19, 0x8, R8 ;  /* 0x0000000813087825 */ /* 0x001fc800078e0208 */
[----:B------:R-:W-:Y:S01]  /*0720*/  IMAD.X R5, R5, 0x1, R17, P0 ;  /* 0x0000000105057824 */ /* 0x000fe200000e0611 */
[----:B------:R-:W-:-:S05]  /*0730*/  IADD3 R34, P0, R10, R14, RZ ;  /* 0x0000000e0a227210 */ /* 0x000fca0007f1e0ff */
[----:B------:R-:W-:Y:S02]  /*0740*/  IMAD.X R35, R11, 0x1, R17, P0 ;  /* 0x000000010b237824 */ /* 0x000fe400000e0611 */
[----:B------:R-:W4:Y:S01]  /*0750*/  LDG.E.EL.128 R8, desc[UR4][R8.64] ;  /* 0x0000000408087981 */ /* 0x000f22000c2e1d00 */
[----:B------:R-:W-:-:S06]  /*0760*/  IMAD.WIDE R26, R22, 0x4, R26 ;  /* 0x00000004161a7825 */ /* 0x000fcc00078e021a */
[----:B------:R-:W4:Y:S01]  /*0770*/  LDG.E.EL R27, desc[UR4][R26.64] ;  /* 0x000000041a1b7981 */ /* 0x000f22000c2e1900 */
[----:B------:R-:W-:-:S05]  /*0780*/  IMAD.WIDE R38, R22, 0x4, R38 ;  /* 0x0000000416267825 */ /* 0x000fca00078e0226 */
[----:B------:R-:W4:Y:S01]  /*0790*/  LDG.E.EL R25, desc[UR4][R38.64] ;  /* 0x0000000426197981 */ /* 0x000f22000c2e1900 */
[----:B------:R-:W-:-:S04]  /*07a0*/  IMAD.WIDE R4, R22, 0x4, R4 ;  /* 0x0000000416047825 */ /* 0x000fc800078e0204 */
[----:B------:R-:W-:Y:S02]  /*07b0*/  IMAD.WIDE R34, R22, 0x4, R34 ;  /* 0x0000000416227825 */ /* 0x000fe400078e0222 */
[----:B------:R-:W4:Y:S02]  /*07c0*/  LDG.E.EL R5, desc[UR4][R4.64] ;  /* 0x0000000404057981 */ /* 0x000f24000c2e1900 */
[----:B------:R-:W-:Y:S02]  /*07d0*/  IMAD.WIDE.U32 R20, R18, 0x4, R20 ;  /* 0x0000000412147825 */ /* 0x000fe400078e0014 */
[----:B------:R0:W4:Y:S02]  /*07e0*/  LDG.E.EL R4, desc[UR4][R34.64] ;  /* 0x0000000422047981 */ /* 0x000124000c2e1900 */
[----:B0-----:R-:W-:-:S05]  /*07f0*/  IADD3 R34, P0, R20, R14, RZ ;  /* 0x0000000e14227210 */ /* 0x001fca0007f1e0ff */
[----:B------:R-:W-:Y:S02]  /*0800*/  IMAD.X R35, R21, 0x1, R17, P0 ;  /* 0x0000000115237824 */ /* 0x000fe400000e0611 */
[----:B------:R-:W-:-:S05]  /*0810*/  IMAD.WIDE R34, R22, 0x4, R34 ;  /* 0x0000000416227825 */ /* 0x000fca00078e0222 */
[----:B------:R-:W4:Y:S01]  /*0820*/  LDG.E.EL R2, desc[UR4][R34.64] ;  /* 0x0000000422027981 */ /* 0x000f22000c2e1900 */
[----:B------:R-:W-:-:S05]  /*0830*/  IMAD.WIDE R36, R22, 0x4, R36 ;  /* 0x0000000416247825 */ /* 0x000fca00078e0224 */
[----:B------:R-:W4:Y:S01]  /*0840*/  LDG.E.EL R6, desc[UR4][R36.64] ;  /* 0x0000000424067981 */ /* 0x000f22000c2e1900 */
[C---:B--2---:R-:W-:Y:S02]  /*0850*/  FSETP.NAN.AND P3, PT, R29.reuse, R29, PT ;  /* 0x0000001d1d00720b */ /* 0x044fe40003f68000 */
[----:B-----5:R-:W-:-:S13]  /*0860*/  FSETP.GT.AND P1, PT, R29, R24, PT ;  /* 0x000000181d00720b */ /* 0x020fda0003f24000 */
[----:B------:R-:W-:Y:S02]  /*0870*/  @!P1 SEL R29, R29, R24, P3 ;  /* 0x000000181d1d9207 */ /* 0x000fe40001800000 */
[----:B---3--:R-:W-:Y:S02]  /*0880*/  FSETP.NAN.AND P1, PT, R30, R30, PT ;  /* 0x0000001e1e00720b */ /* 0x008fe40003f28000 */
[----:B----4-:R-:W-:-:S04]  /*0890*/  SHF.R.U32.HI R39, RZ, 0x1b, R9 ;  /* 0x0000001bff277819 */ /* 0x010fc80000011609 */
[----:B------:R-:W-:-:S04]  /*08a0*/  LOP3.LUT R39, R39, 0x10, RZ, 0xc0, !PT ;  /* 0x0000001027277812 */ /* 0x000fc800078ec0ff */
[----:B------:R-:W-:-:S05]  /*08b0*/  IADD3 R26, P0, R8, R39, RZ ;  /* 0x00000027081a7210 */ /* 0x000fca0007f1e0ff */
[----:B------:R-:W-:Y:S01]  /*08c0*/  IMAD.X R9, RZ, RZ, R9, P0 ;  /* 0x000000ffff097224 */ /* 0x000fe200000e0609 */
[----:B------:R-:W-:-:S05]  /*08d0*/  IADD3 R20, P0, R20, R16, RZ ;  /* 0x0000001014147210 */ /* 0x000fca0007f1e0ff */
[----:B------:R-:W-:Y:S01]  /*08e0*/  IMAD.X R21, R21, 0x1, R15, P0 ;  /* 0x0000000115157824 */ /* 0x000fe200000e060f */
[C---:B------:R-:W-:Y:S02]  /*08f0*/  LEA R8, P0, R26.reuse, UR6, 0x7 ;  /* 0x000000061a087c11 */ /* 0x040fe4000f8038ff */
[C---:B------:R-:W-:Y:S02]  /*0900*/  FSETP.GT.AND P2, PT, R27.reuse, R28, PT ;  /* 0x0000001c1b00720b */ /* 0x040fe40003f44000 */
[----:B------:R-:W-:Y:S02]  /*0910*/  LEA.HI.X R9, R26, UR7, R9, 0x7, P0 ;  /* 0x000000071a097c11 */ /* 0x000fe400080f3c09 */
[----:B------:R-:W-:Y:S01]  /*0920*/  FSETP.GT.AND P0, PT, R30, R31, PT ;  /* 0x0000001f1e00720b */ /* 0x000fe20003f04000 */
[----:B------:R-:W-:Y:S01]  /*0930*/  IMAD.WIDE R20, R22, 0x4, R20 ;  /* 0x0000000416147825 */ /* 0x000fe200078e0214 */
[----:B------:R-:W-:-:S04]  /*0940*/  FSETP.NAN.AND P3, PT, R27, R27, PT ;  /* 0x0000001b1b00720b */ /* 0x000fc80003f68000 */
[----:B------:R0:W2:Y:S03]  /*0950*/  LDG.E.EL R26, desc[UR4][R20.64] ;  /* 0x00000004141a7981 */ /* 0x0000a6000c2e1900 */
[----:B------:R-:W-:Y:S01]  /*0960*/  @!P2 SEL R27, R27, R28, P3 ;  /* 0x0000001c1b1ba207 */ /* 0x000fe20001800000 */
[----:B0-----:R-:W-:-:S03]  /*0970*/  IMAD.WIDE R20, R32, 0x4, R8 ;  /* 0x0000000420147825 */ /* 0x001fc600078e0208 */
[----:B------:R-:W-:Y:S02]  /*0980*/  @!P0 SEL R30, R30, R31, P1 ;  /* 0x0000001f1e1e8207 */ /* 0x000fe40000800000 */
[----:B------:R-:W-:Y:S02]  /*0990*/  FSETP.NAN.AND P3, PT, R25, R25, PT ;  /* 0x000000191900720b */ /* 0x000fe40003f68000 */
[----:B------:R-:W-:Y:S02]  /*09a0*/  IADD3 R34, P0, R20, R16, RZ ;  /* 0x0000001014227210 */ /* 0x000fe40007f1e0ff */
[----:B------:R-:W-:Y:S02]  /*09b0*/  IADD3 R20, P1, R20, R14, RZ ;  /* 0x0000000e14147210 */ /* 0x000fe40007f3e0ff */
[----:B------:R-:W-:Y:S01]  /*09c0*/  FSETP.NAN.AND P2, PT, R7, R7, PT ;  /* 0x000000070700720b */ /* 0x000fe20003f48000 */
[----:B------:R-:W-:Y:S01]  /*09d0*/  IMAD.X R35, R21, 0x1, R15, P0 ;  /* 0x0000000115237824 */ /* 0x000fe200000e060f */
[----:B------:R-:W-:Y:S01]  /*09e0*/  FSETP.NAN.AND P0, PT, R13, R13, PT ;  /* 0x0000000d0d00720b */ /* 0x000fe20003f08000 */
[----:B------:R-:W-:Y:S01]  /*09f0*/  IMAD.X R21, R21, 0x1, R17, P1 ;  /* 0x0000000115157824 */ /* 0x000fe200008e0611 */
[----:B------:R-:W-:-:S02]  /*0a00*/  FSETP.GEU.AND P4, PT, R30, R25, PT ;  /* 0x000000191e00720b */ /* 0x000fc40003f8e000 */
[----:B------:R-:W-:Y:S01]  /*0a10*/  FSETP.NAN.AND P1, PT, R0, R0, PT ;  /* 0x000000000000720b */ /* 0x000fe20003f28000 */
[C---:B------:R-:W-:Y:S01]  /*0a20*/  IMAD.WIDE R20, R22.reuse, 0x4, R20 ;  /* 0x0000000416147825 */ /* 0x040fe200078e0214 */
[----:B------:R-:W-:Y:S02]  /*0a30*/  @!P3 SEL R25, R25, R30, !P4 ;  /* 0x0000001e1919b207 */ /* 0x000fe40006000000 */
[----:B------:R-:W-:Y:S01]  /*0a40*/  FSETP.GEU.AND P5, PT, R29, R7, PT ;  /* 0x000000071d00720b */ /* 0x000fe20003fae000 */
[----:B------:R-:W-:Y:S01]  /*0a50*/  IMAD.WIDE.U32 R30, R33, 0x4, R8 ;  /* 0x00000004211e7825 */ /* 0x000fe200078e0008 */
[----:B------:R-:W-:Y:S01]  /*0a60*/  FSETP.GEU.AND P3, PT, R27, R13, PT ;  /* 0x0000000d1b00720b */ /* 0x000fe20003f6e000 */
[----:B------:R0:W3:Y:S01]  /*0a70*/  LDG.E.EL R28, desc[UR4][R20.64] ;  /* 0x00000004141c7981 */ /* 0x0000e2000c2e1900 */
[----:B------:R-:W-:Y:S01]  /*0a80*/  @!P2 SEL R7, R7, R29, !P5 ;  /* 0x0000001d0707a207 */ /* 0x000fe20006800000 */
[----:B------:R-:W-:Y:S01]  /*0a90*/  IMAD.WIDE R34, R22, 0x4, R34 ;  /* 0x0000000416227825 */ /* 0x000fe200078e0222 */
[----:B------:R-:W-:-:S02]  /*0aa0*/  @!P0 SEL R13, R13, R27, !P3 ;  /* 0x0000001b0d0d8207 */ /* 0x000fc40005800000 */
[----:B------:R-:W-:Y:S02]  /*0ab0*/  FSETP.GEU.AND P2, PT, R25, R0, PT ;  /* 0x000000001900720b */ /* 0x000fe40003f4e000 */
[----:B------:R-:W-:Y:S01]  /*0ac0*/  IADD3 R24, P0, R30, R16, RZ ;  /* 0x000000101e187210 */ /* 0x000fe20007f1e0ff */
[----:B------:R1:W4:Y:S01]  /*0ad0*/  LDG.E.EL R29, desc[UR4][R34.64] ;  /* 0x00000004221d7981 */ /* 0x000322000c2e1900 */
[----:B0-----:R-:W-:Y:S01]  /*0ae0*/  IMAD.WIDE.U32 R20, R23, 0x4, R8 ;  /* 0x0000000417147825 */ /* 0x001fe200078e0008 */
[----:B------:R-:W-:-:S03]  /*0af0*/  @!P1 SEL R0, R0, R25, !P2 ;  /* 0x0000001900009207 */ /* 0x000fc60005000000 */
[----:B------:R-:W-:Y:S01]  /*0b00*/  IMAD.X R25, R31, 0x1, R15, P0 ;  /* 0x000000011f197824 */ /* 0x000fe200000e060f */
[----:B-1----:R-:W-:Y:S02]  /*0b10*/  IADD3 R34, P1, R30, R14, RZ ;  /* 0x0000000e1e227210 */ /* 0x002fe40007f3e0ff */
[----:B------:R-:W-:-:S03]  /*0b20*/  IADD3 R30, P0, R20, R16, RZ ;  /* 0x00000010141e7210 */ /* 0x000fc60007f1e0ff */
[----:B------:R-:W-:Y:S02]  /*0b30*/  IMAD.X R35, R31, 0x1, R17, P1 ;  /* 0x000000011f237824 */ /* 0x000fe400008e0611 */
[----:B------:R-:W-:Y:S02]  /*0b40*/  IMAD.X R31, R21, 0x1, R15, P0 ;  /* 0x00000001151f7824 */ /* 0x000fe400000e060f */
[----:B------:R-:W-:-:S04]  /*0b50*/  IMAD.WIDE R30, R22, 0x4, R30 ;  /* 0x00000004161e7825 */ /* 0x000fc800078e021e */
[C---:B------:R-:W-:Y:S01]  /*0b60*/  IMAD.WIDE R24, R22.reuse, 0x4, R24 ;  /* 0x0000000416187825 */ /* 0x040fe200078e0218 */
[----:B------:R0:W5:Y:S03]  /*0b70*/  LDG.E.EL R27, desc[UR4][R30.64] ;  /* 0x000000041e1b7981 */ /* 0x000166000c2e1900 */
[----:B------:R-:W-:Y:S02]  /*0b80*/  IMAD.WIDE R34, R22, 0x4, R34 ;  /* 0x0000000416227825 */ /* 0x000fe400078e0222 */
[----:B------:R-:W4:Y:S02]  /*0b90*/  LDG.E.EL R25, desc[UR4][R24.64] ;  /* 0x0000000418197981 */ /* 0x000f24000c2e1900 */
[----:B------:R-:W-:Y:S01]  /*0ba0*/  IMAD.WIDE.U32 R8, R18, 0x4, R8 ;  /* 0x0000000412087825 */ /* 0x000fe200078e0008 */
[----:B0-----:R-:W-:Y:S02]  /*0bb0*/  IADD3 R30, P0, R20, R14, RZ ;  /* 0x0000000e141e7210 */ /* 0x001fe40007f1e0ff */
[----:B------:R-:W-:Y:S01]  /*0bc0*/  IADD3 R20, P1, R8, R14, RZ ;  /* 0x0000000e08147210 */ /* 0x000fe20007f3e0ff */
[----:B------:R0:W3:Y:S02]  /*0bd0*/  LDG.E.EL R24, desc[UR4][R34.64] ;  /* 0x0000000422187981 */ /* 0x0000e4000c2e1900 */
[----:B------:R-:W-:-:S02]  /*0be0*/  IMAD.X R31, R21, 0x1, R17, P0 ;  /* 0x00000001151f7824 */ /* 0x000fc400000e0611 */
[----:B------:R-:W-:Y:S01]  /*0bf0*/  IMAD.X R21, R9, 0x1, R17, P1 ;  /* 0x0000000109157824 */ /* 0x000fe200008e0611 */
[----:B0-----:R-:W-:-:S05]  /*0c00*/  IADD3 R34, P0, R8, R16, RZ ;  /* 0x0000001008227210 */ /* 0x001fca0007f1e0ff */
[----:B------:R-:W-:Y:S01]  /*0c10*/  IMAD.X R35, R9, 0x1, R15, P0 ;  /* 0x0000000109237824 */ /* 0x000fe200000e060f */
[----:B------:R-:W-:-:S04]  /*0c20*/  SHF.R.U32.HI R9, RZ, 0x1b, R11 ;  /* 0x0000001bff097819 */ /* 0x000fc8000001160b */
[----:B------:R-:W-:-:S04]  /*0c30*/  LOP3.LUT R9, R9, 0x10, RZ, 0xc0, !PT ;  /* 0x0000001009097812 */ /* 0x000fc800078ec0ff */
[----:B------:R-:W-:-:S05]  /*0c40*/  IADD3 R9, P0, R10, R9, RZ ;  /* 0x000000090a097210 */ /* 0x000fca0007f1e0ff */
[----:B------:R-:W-:Y:S01]  /*0c50*/  IMAD.X R10, RZ, RZ, R11, P0 ;  /* 0x000000ffff0a7224 */ /* 0x000fe200000e060b */
[----:B------:R-:W-:-:S04]  /*0c60*/  LEA R8, P0, R9, UR6, 0x7 ;  /* 0x0000000609087c11 */ /* 0x000fc8000f8038ff */
[----:B------:R-:W-:Y:S01]  /*0c70*/  LEA.HI.X R9, R9, UR7, R10, 0x7, P0 ;  /* 0x0000000709097c11 */ /* 0x000fe200080f3c0a */
[----:B------:R-:W-:-:S04]  /*0c80*/  IMAD.WIDE R10, R22, 0x4, R20 ;  /* 0x00000004160a7825 */ /* 0x000fc800078e0214 */
[----:B------:R-:W-:Y:S02]  /*0c90*/  IMAD.WIDE R20, R32, 0x4, R8 ;  /* 0x0000000420147825 */ /* 0x000fe400078e0208 */
[----:B------:R0:W5:Y:S02]  /*0ca0*/  LDG.E.EL R32, desc[UR4][R10.64] ;  /* 0x000000040a207981 */ /* 0x000164000c2e1900 */
[----:B------:R-:W-:-:S04]  /*0cb0*/  IMAD.WIDE R30, R22, 0x4, R30 ;  /* 0x00000004161e7825 */ /* 0x000fc800078e021e */
[----:B------:R-:W-:Y:S02]  /*0cc0*/  IMAD.WIDE R34, R22, 0x4, R34 ;  /* 0x0000000416227825 */ /* 0x000fe400078e0222 */
[----:B------:R-:W5:Y:S01]  /*0cd0*/  LDG.E.EL R30, desc[UR4][R30.64] ;  /* 0x000000041e1e7981 */ /* 0x000f62000c2e1900 */
[----:B0-----:R-:W-:Y:S02]  /*0ce0*/  IADD3 R10, P0, R20, R16, RZ ;  /* 0x00000010140a7210 */ /* 0x001fe40007f1e0ff */
[----:B------:R-:W-:-:S03]  /*0cf0*/  IADD3 R20, P1, R20, R14, RZ ;  /* 0x0000000e14147210 */ /* 0x000fc60007f3e0ff */
[C---:B------:R-:W-:Y:S02]  /*0d00*/  IMAD.X R11, R21.reuse, 0x1, R15, P0 ;  /* 0x00000001150b7824 */ /* 0x040fe400000e060f */
[----:B------:R-:W-:Y:S01]  /*0d10*/  IMAD.X R21, R21, 0x1, R17, P1 ;  /* 0x0000000115157824 */ /* 0x000fe200008e0611 */
[----:B------:R-:W5:Y:S01]  /*0d20*/  LDG.E.EL R31, desc[UR4][R34.64] ;  /* 0x00000004221f7981 */ /* 0x000f62000c2e1900 */
[----:B------:R-:W-:-:S04]  /*0d30*/  IMAD.WIDE R10, R22, 0x4, R10 ;  /* 0x00000004160a7825 */ /* 0x000fc800078e020a */
[----:B------:R-:W-:Y:S01]  /*0d40*/  IMAD.WIDE R20, R22, 0x4, R20 ;  /* 0x0000000416147825 */ /* 0x000fe200078e0214 */
[----:B------:R0:W5:Y:S03]  /*0d50*/  LDG.E.EL R34, desc[UR4][R10.64] ;  /* 0x000000040a227981 */ /* 0x000166000c2e1900 */
[----:B0-----:R-:W-:Y:S02]  /*0d60*/  IMAD.WIDE.U32 R10, R33, 0x4, R8 ;  /* 0x00000004210a7825 */ /* 0x001fe400078e0008 */
[----:B------:R0:W5:Y:S02]  /*0d70*/  LDG.E.EL R33, desc[UR4][R20.64] ;  /* 0x0000000414217981 */ /* 0x000164000c2e1900 */
[----:B0-----:R-:W-:-:S05]  /*0d80*/  IADD3 R20, P0, R10, R16, RZ ;  /* 0x000000100a147210 */ /* 0x001fca0007f1e0ff */
[----:B------:R-:W-:Y:S01]  /*0d90*/  IMAD.X R21, R11, 0x1, R15, P0 ;  /* 0x000000010b157824 */ /* 0x000fe200000e060f */
[----:B------:R-:W-:-:S05]  /*0da0*/  IADD3 R10, P0, R10, R14, RZ ;  /* 0x0000000e0a0a7210 */ /* 0x000fca0007f1e0ff */
[----:B------:R-:W-:Y:S02]  /*0db0*/  IMAD.X R11, R11, 0x1, R17, P0 ;  /* 0x000000010b0b7824 */ /* 0x000fe400000e0611 */
[----:B------:R-:W-:-:S04]  /*0dc0*/  IMAD.WIDE.U32 R36, R23, 0x4, R8 ;  /* 0x0000000417247825 */ /* 0x000fc800078e0008 */
[----:B------:R-:W-:-:S04]  /*0dd0*/  IMAD.WIDE R10, R22, 0x4, R10 ;  /* 0x00000004160a7825 */ /* 0x000fc800078e020a */
[----:B------:R-:W-:Y:S02]  /*0de0*/  IMAD.WIDE.U32 R8, R18, 0x4, R8 ;  /* 0x0000000412087825 */ /* 0x000fe400078e0008 */
[----:B------:R0:W5:Y:S02]  /*0df0*/  LDG.E.EL R18, desc[UR4][R10.64] ;  /* 0x000000040a127981 */ /* 0x000164000c2e1900 */
[----:B------:R-:W-:-:S06]  /*0e00*/  IMAD.WIDE R20, R22, 0x4, R20 ;  /* 0x0000000416147825 */ /* 0x000fcc00078e0214 */
[----:B------:R-:W5:Y:S01]  /*0e10*/  LDG.E.EL R20, desc[UR4][R20.64] ;  /* 0x0000000414147981 */ /* 0x000f62000c2e1900 */
[----:B0-----:R-:W-:-:S05]  /*0e20*/  IADD3 R10, P0, R36, R16, RZ ;  /* 0x00000010240a7210 */ /* 0x001fca0007f1e0ff */
[----:B------:R-:W-:Y:S02]  /*0e30*/  IMAD.X R11, R37, 0x1, R15, P0 ;  /* 0x00000001250b7824 */ /* 0x000fe400000e060f */
[----:B------:R-:W-:-:S05]  /*0e40*/  IMAD.WIDE R10, R22, 0x4, R10 ;  /* 0x00000004160a7825 */ /* 0x000fca00078e020a */
[----:B------:R0:W5:Y:S02]  /*0e50*/  LDG.E.EL R21, desc[UR4][R10.64] ;  /* 0x000000040a157981 */ /* 0x000164000c2e1900 */
[----:B0-----:R-:W-:-:S05]  /*0e60*/  IADD3 R10, P0, R36, R14, RZ ;  /* 0x0000000e240a7210 */ /* 0x001fca0007f1e0ff */
[----:B------:R-:W-:Y:S02]  /*0e70*/  IMAD.X R11, R37, 0x1, R17, P0 ;  /* 0x00000001250b7824 */ /* 0x000fe400000e0611 */
[----:B------:R-:W-:Y:S01]  /*0e80*/  IMAD.WIDE R10, R22, 0x4, R10 ;  /* 0x00000004160a7825 */ /* 0x000fe200078e020a */
[----:B------:R-:W-:-:S04]  /*0e90*/  IADD3 R14, P1, R8, R14, RZ ;  /* 0x0000000e080e7210 */ /* 0x000fc80007f3e0ff */
[----:B------:R0:W5:Y:S02]  /*0ea0*/  LDG.E.EL R23, desc[UR4][R10.64] ;  /* 0x000000040a177981 */ /* 0x000164000c2e1900 */
[----:B0-----:R-:W-:-:S05]  /*0eb0*/  IADD3 R10, P0, R8, R16, RZ ;  /* 0x00000010080a7210 */ /* 0x001fca0007f1e0ff */
[C---:B------:R-:W-:Y:S02]  /*0ec0*/  IMAD.X R11, R9.reuse, 0x1, R15, P0 ;  /* 0x00000001090b7824 */ /* 0x040fe400000e060f */
[----:B------:R-:W-:Y:S02]  /*0ed0*/  IMAD.X R15, R9, 0x1, R17, P1 ;  /* 0x00000001090f7824 */ /* 0x000fe400008e0611 */
[----:B------:R-:W0:Y:S01]  /*0ee0*/  LDC.64 R8, c[0x0][0x248] ;  /* 0x00009200ff087b82 */ /* 0x000e220000000a00 */
[----:B------:R-:W-:-:S04]  /*0ef0*/  IMAD.WIDE R10, R22, 0x4, R10 ;  /* 0x00000004160a7825 */ /* 0x000fc800078e020a */
[----:B------:R-:W-:Y:S01]  /*0f00*/  IMAD.WIDE R14, R22, 0x4, R14 ;  /* 0x00000004160e7825 */ /* 0x000fe200078e020e */
[----:B------:R1:W5:Y:S05]  /*0f10*/  LDG.E.EL R16, desc[UR4][R10.64] ;  /* 0x000000040a107981 */ /* 0x00036a000c2e1900 */
[----:B------:R-:W5:Y:S01]  /*0f20*/  LDG.E.EL R14, desc[UR4][R14.64] ;  /* 0x000000040e0e7981 */ /* 0x000f62000c2e1900 */
[C---:B------:R-:W-:Y:S02]  /*0f30*/  FSETP.GT.AND P0, PT, R6.reuse, R12, PT ;  /* 0x0000000c0600720b */ /* 0x040fe40003f04000 */
[----:B------:R-:W-:Y:S02]  /*0f40*/  FSETP.NAN.AND P3, PT, R5, R5, PT ;  /* 0x000000050500720b */ /* 0x000fe40003f68000 */
[----:B------:R-:W-:Y:S01]  /*0f50*/  FSETP.NAN.AND P1, PT, R6, R6, PT ;  /* 0x000000060600720b */ /* 0x000fe20003f28000 */
[----:B-1----:R-:W1:Y:S01]  /*0f60*/  LDC.64 R10, c[0x0][0x218] ;  /* 0x00008600ff0a7b82 */ /* 0x002e620000000a00 */
[----:B0-----:R-:W-:-:S06]  /*0f70*/  IMAD.WIDE R8, R19, 0x4, R8 ;  /* 0x0000000413087825 */ /* 0x001fcc00078e0208 */
[----:B------:R-:W5:Y:S01]  /*0f80*/  LDG.E.EL.64 R8, desc[UR4][R8.64] ;  /* 0x0000000408087981 */ /* 0x000f62000c2e1b00 */
[----:B------:R-:W-:Y:S02]  /*0f90*/  @!P0 SEL R6, R6, R12, P1 ;  /* 0x0000000c06068207 */ /* 0x000fe40000800000 */
[-C--:B--2---:R-:W-:Y:S02]  /*0fa0*/  FSETP.NAN.AND P2, PT, R26, R26.reuse, PT ;  /* 0x0000001a1a00720b */ /* 0x084fe40003f48000 */
[----:B------:R-:W-:Y:S02]  /*0fb0*/  FSETP.GEU.AND P4, PT, R6, R5, PT ;  /* 0x000000050600720b */ /* 0x000fe40003f8e000 */
[----:B------:R-:W-:Y:S02]  /*0fc0*/  FSETP.GEU.AND P6, PT, R13, R26, PT ;  /* 0x0000001a0d00720b */ /* 0x000fe40003fce000 */
[----:B------:R-:W-:Y:S02]  /*0fd0*/  @!P3 SEL R5, R5, R6, !P4 ;  /* 0x000000060505b207 */ /* 0x000fe40006000000 */
[----:B------:R-:W-:-:S05]  /*0fe0*/  FSETP.NAN.AND P4, PT, R4, R4, PT ;  /* 0x000000040400720b */ /* 0x000fca0003f88000 */
[----:B------:R-:W-:Y:S02]  /*0ff0*/  @!P2 SEL R26, R26, R13, !P6 ;  /* 0x0000000d1a1aa207 */ /* 0x000fe40007000000 */
[----:B------:R-:W0:Y:S01]  /*1000*/  LDC.64 R12, c[0x0][0x210] ;  /* 0x00008400ff0c7b82 */ /* 0x000e220000000a00 */
[C---:B----4-:R-:W-:Y:S02]  /*1010*/  FSETP.GT.AND P0, PT, R25.reuse, R29, PT ;  /* 0x0000001d1900720b */ /* 0x050fe40003f04000 */
[----:B------:R-:W-:Y:S02]  /*1020*/  FSETP.NAN.AND P5, PT, R25, R25, PT ;  /* 0x000000191900720b */ /* 0x000fe40003fa8000 */
[C---:B---3--:R-:W-:Y:S02]  /*1030*/  FSETP.GT.AND P1, PT, R24.reuse, R28, PT ;  /* 0x0000001c1800720b */ /* 0x048fe40003f24000 */
[----:B------:R-:W-:-:S07]  /*1040*/  FSETP.NAN.AND P2, PT, R24, R24, PT ;  /* 0x000000181800720b */ /* 0x000fce0003f48000 */
[----:B------:R-:W-:Y:S02]  /*1050*/  @!P0 SEL R25, R25, R29, P5 ;  /* 0x0000001d19198207 */ /* 0x000fe40002800000 */
[----:B------:R-:W-:Y:S02]  /*1060*/  FSETP.GEU.AND P5, PT, R5, R4, PT ;  /* 0x000000040500720b */ /* 0x000fe40003fae000 */
[----:B------:R-:W-:Y:S02]  /*1070*/  @!P1 SEL R24, R24, R28, P2 ;  /* 0x0000001c18189207 */ /* 0x000fe40001000000 */
[----:B-----5:R-:W-:Y:S02]  /*1080*/  FSETP.NAN.AND P1, PT, R27, R27, PT ;  /* 0x0000001b1b00720b */ /* 0x020fe40003f28000 */
[----:B------:R-:W-:Y:S02]  /*1090*/  @!P4 SEL R4, R4, R5, !P5 ;  /* 0x000000050404c207 */ /* 0x000fe40006800000 */
[----:B------:R-:W-:Y:S01]  /*10a0*/  FSETP.NAN.AND P2, PT, R30, R30, PT ;  /* 0x0000001e1e00720b */ /* 0x000fe20003f48000 */
[----:B0-----:R-:W-:-:S04]  /*10b0*/  IMAD.WIDE R12, R3, 0x4, R12 ;  /* 0x00000004030c7825 */ /* 0x001fc800078e020c */
[----:B-1----:R-:W-:Y:S01]  /*10c0*/  IMAD.WIDE R10, R3, 0x4, R10 ;  /* 0x00000004030a7825 */ /* 0x002fe200078e020a */
[----:B------:R-:W-:Y:S02]  /*10d0*/  FSETP.GT.AND P0, PT, R18, R33, PT ;  /* 0x000000211200720b */ /* 0x000fe40003f04000 */
[C---:B------:R-:W-:Y:S02]  /*10e0*/  FSETP.GT.AND P3, PT, R20.reuse, R34, PT ;  /* 0x000000221400720b */ /* 0x040fe40003f64000 */
[----:B------:R-:W-:Y:S02]  /*10f0*/  FSETP.NAN.AND P6, PT, R20, R20, PT ;  /* 0x000000141400720b */ /* 0x000fe40003fc8000 */
[----:B------:R-:W-:-:S07]  /*1100*/  FSETP.NAN.AND P5, PT, R18, R18, PT ;  /* 0x000000121200720b */ /* 0x000fce0003fa8000 */
[----:B------:R-:W-:Y:S02]  /*1110*/  @!P0 SEL R18, R18, R33, P5 ;  /* 0x0000002112128207 */ /* 0x000fe40002800000 */
[----:B------:R-:W-:Y:S02]  /*1120*/  @!P3 SEL R20, R20, R34, P6 ;  /* 0x000000221414b207 */ /* 0x000fe40003000000 */
[----:B------:R-:W-:Y:S02]  /*1130*/  FSETP.NAN.AND P4, PT, R21, R21, PT ;  /* 0x000000151500720b */ /* 0x000fe40003f88000 */
[----:B------:R-:W-:Y:S02]  /*1140*/  FSETP.GEU.AND P0, PT, R25, R27, PT ;  /* 0x0000001b1900720b */ /* 0x000fe40003f0e000 */
[----:B------:R-:W-:Y:S02]  /*1150*/  FSETP.GEU.AND P5, PT, R24, R30, PT ;  /* 0x0000001e1800720b */ /* 0x000fe40003fae000 */
[----:B------:R-:W-:-:S02]  /*1160*/  @!P1 SEL R27, R27, R25, !P0 ;  /* 0x000000191b1b9207 */ /* 0x000fc40004000000 */
[----:B------:R-:W-:Y:S02]  /*1170*/  @!P2 SEL R30, R30, R24, !P5 ;  /* 0x000000181e1ea207 */ /* 0x000fe40006800000 */
[----:B------:R-:W-:Y:S02]  /*1180*/  FSETP.GEU.AND P2, PT, R20, R21, PT ;  /* 0x000000151400720b */ /* 0x000fe40003f4e000 */
[----:B------:R-:W-:Y:S02]  /*1190*/  FSETP.NAN.AND P0, PT, R2, R2, PT ;  /* 0x000000020200720b */ /* 0x000fe40003f08000 */
[----:B------:R-:W-:Y:S02]  /*11a0*/  FSETP.NAN.AND P1, PT, R32, R32, PT ;  /* 0x000000202000720b */ /* 0x000fe40003f28000 */
[-C--:B------:R-:W-:Y:S02]  /*11b0*/  FSETP.NAN.AND P3, PT, R23, R23.reuse, PT ;  /* 0x000000171700720b */ /* 0x080fe40003f68000 */
[----:B------:R-:W-:-:S02]  /*11c0*/  FSETP.GEU.AND P5, PT, R18, R23, PT ;  /* 0x000000171200720b */ /* 0x000fc40003fae000 */
[----:B------:R-:W-:Y:S02]  /*11d0*/  @!P4 SEL R21, R21, R20, !P2 ;  /* 0x000000141515c207 */ /* 0x000fe40005000000 */
[----:B------:R-:W-:Y:S02]  /*11e0*/  FSETP.NAN.AND P2, PT, R31, R31, PT ;  /* 0x0000001f1f00720b */ /* 0x000fe40003f48000 */
[----:B------:R-:W-:-:S05]  /*11f0*/  FSETP.GEU.AND P6, PT, R7, R2, PT ;  /* 0x000000020700720b */ /* 0x000fca0003fce000 */
[----:B------:R-:W-:Y:S02]  /*1200*/  @!P3 SEL R23, R23, R18, !P5 ;  /* 0x000000121717b207 */ /* 0x000fe40006800000 */
[----:B------:R-:W-:Y:S02]  /*1210*/  FSETP.GEU.AND P5, PT, R30, R32, PT ;  /* 0x000000201e00720b */ /* 0x000fe40003fae000 */
[----:B------:R-:W-:Y:S02]  /*1220*/  @!P0 SEL R2, R2, R7, !P6 ;  /* 0x0000000702028207 */ /* 0x000fe40007000000 */
[----:B------:R-:W-:Y:S02]  /*1230*/  FSETP.NAN.AND P4, PT, R16, R16, PT ;  /* 0x000000101000720b */ /* 0x000fe40003f88000 */
[----:B------:R-:W-:Y:S02]  /*1240*/  FSETP.NAN.AND P3, PT, R14, R14, PT ;  /* 0x0000000e0e00720b */ /* 0x000fe40003f68000 */
[----:B------:R-:W-:-:S02]  /*1250*/  @!P1 SEL R32, R32, R30, !P5 ;  /* 0x0000001e20209207 */ /* 0x000fc40006800000 */
[----:B------:R-:W-:Y:S02]  /*1260*/  FSETP.GEU.AND P0, PT, R27, R31, PT ;  /* 0x0000001f1b00720b */ /* 0x000fe40003f0e000 */
[----:B------:R-:W-:Y:S02]  /*1270*/  FSETP.GEU.AND P1, PT, R21, R16, PT ;  /* 0x000000101500720b */ /* 0x000fe40003f2e000 */
[----:B------:R-:W-:Y:S02]  /*1280*/  FSETP.GEU.AND P5, PT, R23, R14, PT ;  /* 0x0000000e1700720b */ /* 0x000fe40003fae000 */
[----:B------:R-:W-:Y:S02]  /*1290*/  @!P2 SEL R31, R31, R27, !P0 ;  /* 0x0000001b1f1fa207 */ /* 0x000fe40004000000 */
[----:B------:R-:W-:Y:S02]  /*12a0*/  @!P4 SEL R16, R16, R21, !P1 ;  /* 0x000000151010c207 */ /* 0x000fe40004800000 */
[----:B------:R-:W-:Y:S01]  /*12b0*/  @!P3 SEL R14, R14, R23, !P5 ;  /* 0x000000170e0eb207 */ /* 0x000fe20006800000 */
[----:B------:R-:W-:Y:S01]  /*12c0*/  FADD R5, -R4, R32 ;  /* 0x0000002004057221 */ /* 0x000fe20000000100 */
[----:B------:R-:W-:Y:S01]  /*12d0*/  FADD R31, -R0, R31 ;  /* 0x0000001f001f7221 */ /* 0x000fe20000000100 */
[----:B------:R-:W-:-:S02]  /*12e0*/  FADD R16, -R26, R16 ;  /* 0x000000101a107221 */ /* 0x000fc40000000100 */
[----:B------:R-:W-:Y:S01]  /*12f0*/  FADD R7, -R2, R14 ;  /* 0x0000000e02077221 */ /* 0x000fe20000000100 */
[C---:B------:R-:W-:Y:S01]  /*1300*/  FFMA R15, R8.reuse, R5, R4 ;  /* 0x00000005080f7223 */ /* 0x040fe20000000004 */
[----:B------:R-:W-:Y:S01]  /*1310*/  FFMA R4, R8, R31, R0 ;  /* 0x0000001f08047223 */ /* 0x000fe20000000000 */
[C---:B------:R-:W-:Y:S01]  /*1320*/  FFMA R5, R9.reuse, R16, R26 ;  /* 0x0000001009057223 */ /* 0x040fe2000000001a */
[----:B------:R-:W-:Y:S02]  /*1330*/  FFMA R2, R9, R7, R2 ;  /* 0x0000000709027223 */ /* 0x000fe40000000002 */
[----:B------:R-:W-:Y:S02]  /*1340*/  FADD R6, -R4, R15 ;  /* 0x0000000f04067221 */ /* 0x000fe40000000100 */
[----:B------:R-:W-:Y:S01]  /*1350*/  FADD R7, -R5, R2 ;  /* 0x0000000205077221 */ /* 0x000fe20000000100 */
[----:B------:R-:W-:Y:S04]  /*1360*/  STG.E.64 desc[UR4][R12.64], R4 ;  /* 0x000000040c007986 */ /* 0x000fe8000c101b04 */
[----:B------:R-:W-:Y:S01]  /*1370*/  STG.E.64 desc[UR4][R10.64], R6 ;  /* 0x000000060a007986 */ /* 0x000fe2000c101b04 */
[----:B------:R-:W-:Y:S05]  /*1380*/  EXIT ;  /* 0x000000000000794d */ /* 0x000fea0003800000 */
.L_x_0:
[----:B------:R-:W-:-:S00]  /*1390*/  BRA `(.L_x_0) ;  /* 0xfffffffc00fc7947 */ /* 0x000fc0000383ffff */
[----:B------:R-:W-:-:S00]  /*13a0*/  NOP ;  /* 0x0000000000007918 */ /* 0x000fc00000000000 */
        /* <DEDUP_REMOVED lines=13> */
.L_x_1:


//--------------------- .nv.constant0.triton_poi_fused__unsafe_index_add_max_pool2d_with_indices_mul_sub_15 --------------------------
	.section	.nv.constant0.triton_poi_fused__unsafe_index_add_max_pool2d_with_indices_mul_sub_15,"a",@progbits
	.sectionflags	@""
	.align	4
.nv.constant0.triton_poi_fused__unsafe_index_add_max_pool2d_with_indices_mul_sub_15:
	.zero		596
